//
// Generated by NVIDIA NVVM Compiler
//
// Compiler Build ID: CL-36424714
// Cuda compilation tools, release 13.0, V13.0.88
// Based on NVVM 20.0.0
//

.version 9.0
.target sm_100
.address_size 64

	// .globl	_Z10BFS_KERNELiPiS_S_S_S_S_S_

.visible .entry _Z10BFS_KERNELiPiS_S_S_S_S_S_(
	.param .u32 _Z10BFS_KERNELiPiS_S_S_S_S_S__param_0,
	.param .u64 .ptr .align 1 _Z10BFS_KERNELiPiS_S_S_S_S_S__param_1,
	.param .u64 .ptr .align 1 _Z10BFS_KERNELiPiS_S_S_S_S_S__param_2,
	.param .u64 .ptr .align 1 _Z10BFS_KERNELiPiS_S_S_S_S_S__param_3,
	.param .u64 .ptr .align 1 _Z10BFS_KERNELiPiS_S_S_S_S_S__param_4,
	.param .u64 .ptr .align 1 _Z10BFS_KERNELiPiS_S_S_S_S_S__param_5,
	.param .u64 .ptr .align 1 _Z10BFS_KERNELiPiS_S_S_S_S_S__param_6,
	.param .u64 .ptr .align 1 _Z10BFS_KERNELiPiS_S_S_S_S_S__param_7
)
{
	.reg .pred 	%p<13>;
	.reg .b32 	%r<70>;
	.reg .b64 	%rd<49>;

	ld.param.u32 	%r33, [_Z10BFS_KERNELiPiS_S_S_S_S_S__param_0];
	ld.param.u64 	%rd15, [_Z10BFS_KERNELiPiS_S_S_S_S_S__param_1];
	ld.param.u64 	%rd16, [_Z10BFS_KERNELiPiS_S_S_S_S_S__param_2];
	ld.param.u64 	%rd14, [_Z10BFS_KERNELiPiS_S_S_S_S_S__param_3];
	ld.param.u64 	%rd17, [_Z10BFS_KERNELiPiS_S_S_S_S_S__param_4];
	ld.param.u64 	%rd18, [_Z10BFS_KERNELiPiS_S_S_S_S_S__param_5];
	ld.param.u64 	%rd19, [_Z10BFS_KERNELiPiS_S_S_S_S_S__param_6];
	ld.param.u64 	%rd20, [_Z10BFS_KERNELiPiS_S_S_S_S_S__param_7];
	cvta.to.global.u64 	%rd1, %rd20;
	cvta.to.global.u64 	%rd2, %rd18;
	cvta.to.global.u64 	%rd3, %rd17;
	cvta.to.global.u64 	%rd4, %rd16;
	cvta.to.global.u64 	%rd5, %rd15;
	cvta.to.global.u64 	%rd6, %rd19;
	mov.u32 	%r34, %ctaid.x;
	mov.u32 	%r35, %ntid.x;
	mov.u32 	%r36, %tid.x;
	mad.lo.s32 	%r1, %r34, %r35, %r36;
	setp.ge.s32 	%p1, %r1, %r33;
	@%p1 bra 	$L__BB0_19;
	mul.wide.s32 	%rd21, %r1, 4;
	add.s64 	%rd22, %rd6, %rd21;
	ld.global.u32 	%r37, [%rd22];
	ld.global.u32 	%r38, [%rd5];
	setp.ne.s32 	%p2, %r37, %r38;
	@%p2 bra 	$L__BB0_19;
	cvta.to.global.u64 	%rd23, %rd14;
	add.s64 	%rd25, %rd23, %rd21;
	ld.global.u32 	%r2, [%rd25];
	ld.global.u32 	%r3, [%rd25+4];
	setp.ge.s32 	%p3, %r2, %r3;
	@%p3 bra 	$L__BB0_19;
	sub.s32 	%r39, %r3, %r2;
	and.b32  	%r4, %r39, 3;
	setp.eq.s32 	%p4, %r4, 0;
	mov.u32 	%r64, %r2;
	@%p4 bra 	$L__BB0_8;
	neg.s32 	%r62, %r4;
	mov.u32 	%r64, %r2;
$L__BB0_5:
	.pragma "nounroll";
	mul.wide.s32 	%rd26, %r64, 4;
	add.s64 	%rd27, %rd4, %rd26;
	ld.global.u32 	%r8, [%rd27];
	mul.wide.s32 	%rd28, %r8, 4;
	add.s64 	%rd7, %rd3, %rd28;
	ld.global.u32 	%r40, [%rd7];
	ld.global.u32 	%r41, [%rd5];
	add.s32 	%r9, %r41, 1;
	setp.le.s32 	%p5, %r40, %r9;
	@%p5 bra 	$L__BB0_7;
	st.global.u32 	[%rd7], %r9;
	add.s64 	%rd30, %rd2, %rd28;
	st.global.u32 	[%rd30], %r1;
	ld.global.u32 	%r42, [%rd5];
	add.s32 	%r43, %r42, 1;
	add.s64 	%rd31, %rd6, %rd28;
	st.global.u32 	[%rd31], %r43;
	mov.b32 	%r44, 1;
	st.global.u32 	[%rd1], %r44;
$L__BB0_7:
	add.s32 	%r64, %r64, 1;
	add.s32 	%r62, %r62, 1;
	setp.ne.s32 	%p6, %r62, 0;
	@%p6 bra 	$L__BB0_5;
$L__BB0_8:
	sub.s32 	%r45, %r2, %r3;
	setp.gt.u32 	%p7, %r45, -4;
	@%p7 bra 	$L__BB0_19;
	sub.s32 	%r65, %r64, %r3;
	add.s64 	%rd8, %rd4, 8;
$L__BB0_10:
	mul.wide.s32 	%rd32, %r64, 4;
	add.s64 	%rd9, %rd8, %rd32;
	ld.global.u32 	%r16, [%rd9+-8];
	mul.wide.s32 	%rd33, %r16, 4;
	add.s64 	%rd10, %rd3, %rd33;
	ld.global.u32 	%r46, [%rd10];
	ld.global.u32 	%r68, [%rd5];
	add.s32 	%r18, %r68, 1;
	setp.le.s32 	%p8, %r46, %r18;
	@%p8 bra 	$L__BB0_12;
	st.global.u32 	[%rd10], %r18;
	add.s64 	%rd35, %rd2, %rd33;
	st.global.u32 	[%rd35], %r1;
	ld.global.u32 	%r47, [%rd5];
	add.s32 	%r48, %r47, 1;
	add.s64 	%rd36, %rd6, %rd33;
	st.global.u32 	[%rd36], %r48;
	mov.b32 	%r49, 1;
	st.global.u32 	[%rd1], %r49;
	ld.global.u32 	%r68, [%rd5];
$L__BB0_12:
	ld.global.u32 	%r21, [%rd9+-4];
	mul.wide.s32 	%rd37, %r21, 4;
	add.s64 	%rd11, %rd3, %rd37;
	ld.global.u32 	%r50, [%rd11];
	add.s32 	%r22, %r68, 1;
	setp.le.s32 	%p9, %r50, %r22;
	@%p9 bra 	$L__BB0_14;
	st.global.u32 	[%rd11], %r22;
	add.s64 	%rd39, %rd2, %rd37;
	st.global.u32 	[%rd39], %r1;
	ld.global.u32 	%r51, [%rd5];
	add.s32 	%r52, %r51, 1;
	add.s64 	%rd40, %rd6, %rd37;
	st.global.u32 	[%rd40], %r52;
	mov.b32 	%r53, 1;
	st.global.u32 	[%rd1], %r53;
	ld.global.u32 	%r68, [%rd5];
$L__BB0_14:
	ld.global.u32 	%r25, [%rd9];
	mul.wide.s32 	%rd41, %r25, 4;
	add.s64 	%rd12, %rd3, %rd41;
	ld.global.u32 	%r54, [%rd12];
	add.s32 	%r26, %r68, 1;
	setp.le.s32 	%p10, %r54, %r26;
	@%p10 bra 	$L__BB0_16;
	st.global.u32 	[%rd12], %r26;
	add.s64 	%rd43, %rd2, %rd41;
	st.global.u32 	[%rd43], %r1;
	ld.global.u32 	%r55, [%rd5];
	add.s32 	%r56, %r55, 1;
	add.s64 	%rd44, %rd6, %rd41;
	st.global.u32 	[%rd44], %r56;
	mov.b32 	%r57, 1;
	st.global.u32 	[%rd1], %r57;
	ld.global.u32 	%r68, [%rd5];
$L__BB0_16:
	ld.global.u32 	%r29, [%rd9+4];
	mul.wide.s32 	%rd45, %r29, 4;
	add.s64 	%rd13, %rd3, %rd45;
	ld.global.u32 	%r58, [%rd13];
	add.s32 	%r30, %r68, 1;
	setp.le.s32 	%p11, %r58, %r30;
	@%p11 bra 	$L__BB0_18;
	st.global.u32 	[%rd13], %r30;
	add.s64 	%rd47, %rd2, %rd45;
	st.global.u32 	[%rd47], %r1;
	ld.global.u32 	%r59, [%rd5];
	add.s32 	%r60, %r59, 1;
	add.s64 	%rd48, %rd6, %rd45;
	st.global.u32 	[%rd48], %r60;
	mov.b32 	%r61, 1;
	st.global.u32 	[%rd1], %r61;
$L__BB0_18:
	add.s32 	%r64, %r64, 4;
	add.s32 	%r65, %r65, 4;
	setp.ne.s32 	%p12, %r65, 0;
	@%p12 bra 	$L__BB0_10;
$L__BB0_19:
	ret;

}


// ===== COMPILED SASS (sm_100) =====

	.target	sm_100

	.elftype	@"ET_EXEC"


//--------------------- .note.nv.tkinfo           --------------------------
	.section	.note.nv.tkinfo,"",@"SHT_NOTE"
	.sectionflags	@"SHF_NOTE_NV_TKINFO"
	.tkinfo
        /*0018*/ 	.word	0x00000002
        /*0030*/ 	.string	""
        /*0030*/ 	.string	"ptxas"
        /*0030*/ 	.string	"Cuda compilation tools, release 13.0, V13.0.88"
        /*0030*/ 	.string	"Build cuda_13.0.r13.0/compiler.36424714_0"
        /*0030*/ 	.string	"-arch sm_100 -m 64 "



//--------------------- .note.nv.cuinfo           --------------------------
	.section	.note.nv.cuinfo,"",@"SHT_NOTE"
	.sectionflags	@"SHF_NOTE_NV_CUINFO"
        /*0018*/ 	.short	0x0002
        /*001a*/ 	.short	0x0064
        /*001c*/ 	.short	0x0082
	.zero		2


//--------------------- .nv.info                  --------------------------
	.section	.nv.info,"",@"SHT_CUDA_INFO"
	.align	4


	//----- nvinfo : EIATTR_REGCOUNT
	.align		4
        /*0000*/ 	.byte	0x04, 0x2f
        /*0002*/ 	.short	(.L_1 - .L_0)
	.align		4
.L_0:
        /*0004*/ 	.word	index@(_Z10BFS_KERNELiPiS_S_S_S_S_S_)
        /*0008*/ 	.word	0x0000001e


	//----- nvinfo : EIATTR_FRAME_SIZE
	.align		4
.L_1:
        /*000c*/ 	.byte	0x04, 0x11
        /*000e*/ 	.short	(.L_3 - .L_2)
	.align		4
.L_2:
        /*0010*/ 	.word	index@(_Z10BFS_KERNELiPiS_S_S_S_S_S_)
        /*0014*/ 	.word	0x00000000


	//----- nvinfo : EIATTR_MIN_STACK_SIZE
	.align		4
.L_3:
        /*0018*/ 	.byte	0x04, 0x12
        /*001a*/ 	.short	(.L_5 - .L_4)
	.align		4
.L_4:
        /*001c*/ 	.word	index@(_Z10BFS_KERNELiPiS_S_S_S_S_S_)
        /*0020*/ 	.word	0x00000000
.L_5:


//--------------------- .nv.compat                --------------------------
	.section	.nv.compat,"",@"SHT_CUDA_COMPAT_INFO"
	.align	4
        /*0000*/ 	.byte	0x02, 0x09, 0x00, 0x00, 0x02, 0x02, 0x01, 0x00, 0x02, 0x05, 0x05, 0x00, 0x03, 0x07, 0x01, 0x01
        /*0010*/ 	.byte	0x02, 0x03, 0x00, 0x00, 0x02, 0x06, 0x01, 0x00, 0x04, 0x0b, 0x08, 0x00, 0x09, 0x00, 0x00, 0x00
        /*0020*/ 	.byte	0x00, 0x00, 0x00, 0x00


//--------------------- .nv.info._Z10BFS_KERNELiPiS_S_S_S_S_S_ --------------------------
	.section	.nv.info._Z10BFS_KERNELiPiS_S_S_S_S_S_,"",@"SHT_CUDA_INFO"
	.sectionflags	@""
	.align	4


	//----- nvinfo : EIATTR_CUDA_API_VERSION
	.align		4
        /*0000*/ 	.byte	0x04, 0x37
        /*0002*/ 	.short	(.L_7 - .L_6)
.L_6:
        /*0004*/ 	.word	0x00000082


	//----- nvinfo : EIATTR_KPARAM_INFO
	.align		4
.L_7:
        /*0008*/ 	.byte	0x04, 0x17
        /*000a*/ 	.short	(.L_9 - .L_8)
.L_8:
        /*000c*/ 	.word	0x00000000
        /*0010*/ 	.short	0x0007
        /*0012*/ 	.short	0x0038
        /*0014*/ 	.byte	0x00, 0xf5, 0x21, 0x00


	//----- nvinfo : EIATTR_KPARAM_INFO
	.align		4
.L_9:
        /*0018*/ 	.byte	0x04, 0x17
        /*001a*/ 	.short	(.L_11 - .L_10)
.L_10:
        /*001c*/ 	.word	0x00000000
        /*0020*/ 	.short	0x0006
        /*0022*/ 	.short	0x0030
        /*0024*/ 	.byte	0x00, 0xf5, 0x21, 0x00


	//----- nvinfo : EIATTR_KPARAM_INFO
	.align		4
.L_11:
        /*0028*/ 	.byte	0x04, 0x17
        /*002a*/ 	.short	(.L_13 - .L_12)
.L_12:
        /*002c*/ 	.word	0x00000000
        /*0030*/ 	.short	0x0005
        /*0032*/ 	.short	0x0028
        /*0034*/ 	.byte	0x00, 0xf5, 0x21, 0x00


	//----- nvinfo : EIATTR_KPARAM_INFO
	.align		4
.L_13:
        /*0038*/ 	.byte	0x04, 0x17
        /*003a*/ 	.short	(.L_15 - .L_14)
.L_14:
        /*003c*/ 	.word	0x00000000
        /*0040*/ 	.short	0x0004
        /*0042*/ 	.short	0x0020
        /*0044*/ 	.byte	0x00, 0xf5, 0x21, 0x00


	//----- nvinfo : EIATTR_KPARAM_INFO
	.align		4
.L_15:
        /*0048*/ 	.byte	0x04, 0x17
        /*004a*/ 	.short	(.L_17 - .L_16)
.L_16:
        /*004c*/ 	.word	0x00000000
        /*0050*/ 	.short	0x0003
        /*0052*/ 	.short	0x0018
        /*0054*/ 	.byte	0x00, 0xf5, 0x21, 0x00


	//----- nvinfo : EIATTR_KPARAM_INFO
	.align		4
.L_17:
        /*0058*/ 	.byte	0x04, 0x17
        /*005a*/ 	.short	(.L_19 - .L_18)
.L_18:
        /*005c*/ 	.word	0x00000000
        /*0060*/ 	.short	0x0002
        /*0062*/ 	.short	0x0010
        /*0064*/ 	.byte	0x00, 0xf5, 0x21, 0x00


	//----- nvinfo : EIATTR_KPARAM_INFO
	.align		4
.L_19:
        /*0068*/ 	.byte	0x04, 0x17
        /*006a*/ 	.short	(.L_21 - .L_20)
.L_20:
        /*006c*/ 	.word	0x00000000
        /*0070*/ 	.short	0x0001
        /*0072*/ 	.short	0x0008
        /*0074*/ 	.byte	0x00, 0xf5, 0x21, 0x00


	//----- nvinfo : EIATTR_KPARAM_INFO
	.align		4
.L_21:
        /*0078*/ 	.byte	0x04, 0x17
        /*007a*/ 	.short	(.L_23 - .L_22)
.L_22:
        /*007c*/ 	.word	0x00000000
        /*0080*/ 	.short	0x0000
        /*0082*/ 	.short	0x0000
        /*0084*/ 	.byte	0x00, 0xf0, 0x11, 0x00


	//----- nvinfo : EIATTR_SPARSE_MMA_MASK
	.align		4
.L_23:
        /*0088*/ 	.byte	0x03, 0x50
        /*008a*/ 	.short	0x0000


	//----- nvinfo : EIATTR_MAXREG_COUNT
	.align		4
        /*008c*/ 	.byte	0x03, 0x1b
        /*008e*/ 	.short	0x00ff


	//----- nvinfo : EIATTR_MERCURY_ISA_VERSION
	.align		4
        /*0090*/ 	.byte	0x03, 0x5f
        /*0092*/ 	.short	0x0101


	//----- nvinfo : EIATTR_VRC_CTA_INIT_COUNT
	.align		4
        /*0094*/ 	.byte	0x02, 0x4a
	.zero		1
	.zero		1


	//----- nvinfo : EIATTR_EXIT_INSTR_OFFSETS
	.align		4
        /*0098*/ 	.byte	0x04, 0x1c
        /*009a*/ 	.short	(.L_25 - .L_24)


	//   ....[0]....
.L_24:
        /*009c*/ 	.word	0x00000070


	//   ....[1]....
        /*00a0*/ 	.word	0x000000f0


	//   ....[2]....
        /*00a4*/ 	.word	0x00000150


	//   ....[3]....
        /*00a8*/ 	.word	0x00000370


	//   ....[4]....
        /*00ac*/ 	.word	0x000008d0


	//----- nvinfo : EIATTR_CRS_STACK_SIZE
	.align		4
.L_25:
        /*00b0*/ 	.byte	0x04, 0x1e
        /*00b2*/ 	.short	(.L_27 - .L_26)
.L_26:
        /*00b4*/ 	.word	0x00000000


	//----- nvinfo : EIATTR_CBANK_PARAM_SIZE
	.align		4
.L_27:
        /*00b8*/ 	.byte	0x03, 0x19
        /*00ba*/ 	.short	0x0040


	//----- nvinfo : EIATTR_PARAM_CBANK
	.align		4
        /*00bc*/ 	.byte	0x04, 0x0a
        /*00be*/ 	.short	(.L_29 - .L_28)
	.align		4
.L_28:
        /*00c0*/ 	.word	index@(.nv.constant0._Z10BFS_KERNELiPiS_S_S_S_S_S_)
        /*00c4*/ 	.short	0x0380
        /*00c6*/ 	.short	0x0040


	//----- nvinfo : EIATTR_SW_WAR
	.align		4
.L_29:
        /*00c8*/ 	.byte	0x04, 0x36
        /*00ca*/ 	.short	(.L_31 - .L_30)
.L_30:
        /*00cc*/ 	.word	0x00000008
.L_31:


//--------------------- .nv.callgraph             --------------------------
	.section	.nv.callgraph,"",@"SHT_CUDA_CALLGRAPH"
	.align	4
	.sectionentsize	8
	.align		4
        /*0000*/ 	.word	0x00000000
	.align		4
        /*0004*/ 	.word	0xffffffff
	.align		4
        /*0008*/ 	.word	0x00000000
	.align		4
        /*000c*/ 	.word	0xfffffffe
	.align		4
        /*0010*/ 	.word	0x00000000
	.align		4
        /*0014*/ 	.word	0xfffffffd
	.align		4
        /*0018*/ 	.word	0x00000000
	.align		4
        /*001c*/ 	.word	0xfffffffc


//--------------------- .text._Z10BFS_KERNELiPiS_S_S_S_S_S_ --------------------------
	.section	.text._Z10BFS_KERNELiPiS_S_S_S_S_S_,"ax",@progbits
	.align	128
        .global         _Z10BFS_KERNELiPiS_S_S_S_S_S_
        .type           _Z10BFS_KERNELiPiS_S_S_S_S_S_,@function
        .size           _Z10BFS_KERNELiPiS_S_S_S_S_S_,(.L_x_5 - _Z10BFS_KERNELiPiS_S_S_S_S_S_)
        .other          _Z10BFS_KERNELiPiS_S_S_S_S_S_,@"STO_CUDA_ENTRY STV_DEFAULT"
_Z10BFS_KERNELiPiS_S_S_S_S_S_:
.text._Z10BFS_KERNELiPiS_S_S_S_S_S_:
[----:B------:R-:W-:Y:S01]  /*0000*/  LDC R1, c[0x0][0x37c] ;  /* 0x0000df00ff017b82 */ /* 0x000fe20000000800 */
[----:B------:R-:W0:Y:S07]  /*0010*/  S2R R3, SR_TID.X ;  /* 0x0000000000037919 */ /* 0x000e2e0000002100 */
[----:B------:R-:W0:Y:S01]  /*0020*/  S2UR UR4, SR_CTAID.X ;  /* 0x00000000000479c3 */ /* 0x000e220000002500 */
[----:B------:R-:W1:Y:S07]  /*0030*/  LDCU UR5, c[0x0][0x380] ;  /* 0x00007000ff0577ac */ /* 0x000e6e0008000800 */
[----:B------:R-:W0:Y:S02]  /*0040*/  LDC R0, c[0x0][0x360] ;  /* 0x0000d800ff007b82 */ /* 0x000e240000000800 */
[----:B0-----:R-:W-:-:S05]  /*0050*/  IMAD R0, R0, UR4, R3 ;  /* 0x0000000400007c24 */ /* 0x001fca000f8e0203 */
[----:B-1----:R-:W-:-:S13]  /*0060*/  ISETP.GE.AND P0, PT, R0, UR5, PT ;  /* 0x0000000500007c0c */ /* 0x002fda000bf06270 */
[----:B------:R-:W-:Y:S05]  /*0070*/  @P0 EXIT ;  /* 0x000000000000094d */ /* 0x000fea0003800000 */
[----:B------:R-:W0:Y:S01]  /*0080*/  LDC.64 R2, c[0x0][0x3b0] ;  /* 0x0000ec00ff027b82 */ /* 0x000e220000000a00 */
[----:B------:R-:W1:Y:S07]  /*0090*/  LDCU.64 UR6, c[0x0][0x358] ;  /* 0x00006b00ff0677ac */ /* 0x000e6e0008000a00 */
[----:B------:R-:W2:Y:S01]  /*00a0*/  LDC.64 R4, c[0x0][0x388] ;  /* 0x0000e200ff047b82 */ /* 0x000ea20000000a00 */
[----:B0-----:R-:W-:-:S06]  /*00b0*/  IMAD.WIDE R2, R0, 0x4, R2 ;  /* 0x0000000400027825 */ /* 0x001fcc00078e0202 */
[----:B-1----:R-:W3:Y:S04]  /*00c0*/  LDG.E R2, desc[UR6][R2.64] ;  /* 0x0000000602027981 */ /* 0x002ee8000c1e1900 */
[----:B--2---:R-:W3:Y:S02]  /*00d0*/  LDG.E R7, desc[UR6][R4.64] ;  /* 0x0000000604077981 */ /* 0x004ee4000c1e1900 */
[----:B---3--:R-:W-:-:S13]  /*00e0*/  ISETP.NE.AND P0, PT, R2, R7, PT ;  /* 0x000000070200720c */ /* 0x008fda0003f05270 */
[----:B------:R-:W-:Y:S05]  /*00f0*/  @P0 EXIT ;  /* 0x000000000000094d */ /* 0x000fea0003800000 */
[----:B------:R-:W0:Y:S02]  /*0100*/  LDC.64 R6, c[0x0][0x398] ;  /* 0x0000e600ff067b82 */ /* 0x000e240000000a00 */
[----:B0-----:R-:W-:-:S05]  /*0110*/  IMAD.WIDE R6, R0, 0x4, R6 ;  /* 0x0000000400067825 */ /* 0x001fca00078e0206 */
[----:B------:R-:W2:Y:S04]  /*0120*/  LDG.E R2, desc[UR6][R6.64] ;  /* 0x0000000606027981 */ /* 0x000ea8000c1e1900 */
[----:B------:R-:W2:Y:S02]  /*0130*/  LDG.E R3, desc[UR6][R6.64+0x4] ;  /* 0x0000040606037981 */ /* 0x000ea4000c1e1900 */
[----:B--2---:R-:W-:-:S13]  /*0140*/  ISETP.GE.AND P0, PT, R2, R3, PT ;  /* 0x000000030200720c */ /* 0x004fda0003f06270 */
[----:B------:R-:W-:Y:S05]  /*0150*/  @P0 EXIT ;  /* 0x000000000000094d */ /* 0x000fea0003800000 */
[CC--:B------:R-:W-:Y:S01]  /*0160*/  IADD3 R6, PT, PT, -R2.reuse, R3.reuse, RZ ;  /* 0x0000000302067210 */ /* 0x0c0fe20007ffe1ff */
[----:B------:R-:W-:Y:S01]  /*0170*/  BSSY.RECONVERGENT B0, `(.L_x_0) ;  /* 0x000001f000007945 */ /* 0x000fe20003800200 */
[----:B------:R-:W-:Y:S02]  /*0180*/  IADD3 R7, PT, PT, R2, -R3, RZ ;  /* 0x8000000302077210 */ /* 0x000fe40007ffe0ff */
[----:B------:R-:W-:Y:S02]  /*0190*/  LOP3.LUT P1, R10, R6, 0x3, RZ, 0xc0, !PT ;  /* 0x00000003060a7812 */ /* 0x000fe4000782c0ff */
[----:B------:R-:W-:-:S11]  /*01a0*/  ISETP.GT.U32.AND P0, PT, R7, -0x4, PT ;  /* 0xfffffffc0700780c */ /* 0x000fd60003f04070 */
[----:B------:R-:W-:Y:S05]  /*01b0*/  @!P1 BRA `(.L_x_1) ;  /* 0x0000000000689947 */ /* 0x000fea0003800000 */
[----:B------:R-:W0:Y:S01]  /*01c0*/  LDC.64 R6, c[0x0][0x3a0] ;  /* 0x0000e800ff067b82 */ /* 0x000e220000000a00 */
[----:B------:R-:W-:-:S07]  /*01d0*/  IMAD.MOV R10, RZ, RZ, -R10 ;  /* 0x000000ffff0a7224 */ /* 0x000fce00078e0a0a */
[----:B------:R-:W1:Y:S02]  /*01e0*/  LDC.64 R8, c[0x0][0x390] ;  /* 0x0000e400ff087b82 */ /* 0x000e640000000a00 */
.L_x_2:
[----:B-1----:R-:W-:Y:S01]  /*01f0*/  IMAD.WIDE R12, R2, 0x4, R8 ;  /* 0x00000004020c7825 */ /* 0x002fe200078e0208 */
[----:B------:R-:W2:Y:S04]  /*0200*/  LDG.E R14, desc[UR6][R4.64] ;  /* 0x00000006040e7981 */ /* 0x000ea8000c1e1900 */
[----:B------:R-:W0:Y:S02]  /*0210*/  LDG.E R21, desc[UR6][R12.64] ;  /* 0x000000060c157981 */ /* 0x000e24000c1e1900 */
[----:B0-----:R-:W-:-:S05]  /*0220*/  IMAD.WIDE R18, R21, 0x4, R6 ;  /* 0x0000000415127825 */ /* 0x001fca00078e0206 */
[----:B------:R-:W3:Y:S01]  /*0230*/  LDG.E R11, desc[UR6][R18.64] ;  /* 0x00000006120b7981 */ /* 0x000ee2000c1e1900 */
[----:B--2---:R-:W-:-:S04]  /*0240*/  IADD3 R20, PT, PT, R14, 0x1, RZ ;  /* 0x000000010e147810 */ /* 0x004fc80007ffe0ff */
[----:B---3--:R-:W-:-:S13]  /*0250*/  ISETP.GT.AND P1, PT, R11, R20, PT ;  /* 0x000000140b00720c */ /* 0x008fda0003f24270 */
[----:B------:R-:W0:Y:S01]  /*0260*/  @P1 LDC.64 R14, c[0x0][0x3a8] ;  /* 0x0000ea00ff0e1b82 */ /* 0x000e220000000a00 */
[----:B------:R2:W-:Y:S07]  /*0270*/  @P1 STG.E desc[UR6][R18.64], R20 ;  /* 0x0000001412001986 */ /* 0x0005ee000c101906 */
[----:B------:R-:W1:Y:S01]  /*0280*/  @P1 LDC.64 R12, c[0x0][0x3b0] ;  /* 0x0000ec00ff0c1b82 */ /* 0x000e620000000a00 */
[----:B0-----:R-:W-:-:S05]  /*0290*/  @P1 IMAD.WIDE R14, R21, 0x4, R14 ;  /* 0x00000004150e1825 */ /* 0x001fca00078e020e */
[----:B------:R2:W-:Y:S04]  /*02a0*/  @P1 STG.E desc[UR6][R14.64], R0 ;  /* 0x000000000e001986 */ /* 0x0005e8000c101906 */
[----:B------:R-:W3:Y:S01]  /*02b0*/  @P1 LDG.E R11, desc[UR6][R4.64] ;  /* 0x00000006040b1981 */ /* 0x000ee2000c1e1900 */
[----:B------:R-:W0:Y:S01]  /*02c0*/  @P1 LDC.64 R16, c[0x0][0x3b8] ;  /* 0x0000ee00ff101b82 */ /* 0x000e220000000a00 */
[----:B-1----:R-:W-:Y:S01]  /*02d0*/  @P1 IMAD.WIDE R12, R21, 0x4, R12 ;  /* 0x00000004150c1825 */ /* 0x002fe200078e020c */
[----:B------:R-:W-:Y:S02]  /*02e0*/  @P1 MOV R21, 0x1 ;  /* 0x0000000100151802 */ /* 0x000fe40000000f00 */
[----:B------:R-:W-:Y:S01]  /*02f0*/  IADD3 R10, PT, PT, R10, 0x1, RZ ;  /* 0x000000010a0a7810 */ /* 0x000fe20007ffe0ff */
[----:B------:R-:W-:-:S02]  /*0300*/  VIADD R2, R2, 0x1 ;  /* 0x0000000102027836 */ /* 0x000fc40000000000 */
[----:B---3--:R-:W-:-:S05]  /*0310*/  @P1 VIADD R11, R11, 0x1 ;  /* 0x000000010b0b1836 */ /* 0x008fca0000000000 */
[----:B------:R2:W-:Y:S04]  /*0320*/  @P1 STG.E desc[UR6][R12.64], R11 ;  /* 0x0000000b0c001986 */ /* 0x0005e8000c101906 */
[----:B0-----:R2:W-:Y:S01]  /*0330*/  @P1 STG.E desc[UR6][R16.64], R21 ;  /* 0x0000001510001986 */ /* 0x0015e2000c101906 */
[----:B------:R-:W-:-:S13]  /*0340*/  ISETP.NE.AND P1, PT, R10, RZ, PT ;  /* 0x000000ff0a00720c */ /* 0x000fda0003f25270 */
[----:B--2---:R-:W-:Y:S05]  /*0350*/  @P1 BRA `(.L_x_2) ;  /* 0xfffffffc00a41947 */ /* 0x004fea000383ffff */
.L_x_1:
[----:B------:R-:W-:Y:S05]  /*0360*/  BSYNC.RECONVERGENT B0 ;  /* 0x0000000000007941 */ /* 0x000fea0003800200 */
.L_x_0:
[----:B------:R-:W-:Y:S05]  /*0370*/  @P0 EXIT ;  /* 0x000000000000094d */ /* 0x000fea0003800000 */
[----:B------:R-:W0:Y:S01]  /*0380*/  LDC.64 R4, c[0x0][0x388] ;  /* 0x0000e200ff047b82 */ /* 0x000e220000000a00 */
[----:B------:R-:W1:Y:S01]  /*0390*/  LDCU.64 UR4, c[0x0][0x390] ;  /* 0x00007200ff0477ac */ /* 0x000e620008000a00 */
[----:B------:R-:W-:-:S06]  /*03a0*/  IADD3 R3, PT, PT, -R3, R2, RZ ;  /* 0x0000000203037210 */ /* 0x000fcc0007ffe1ff */
[----:B------:R-:W2:Y:S01]  /*03b0*/  LDC.64 R6, c[0x0][0x3a0] ;  /* 0x0000e800ff067b82 */ /* 0x000ea20000000a00 */
[----:B-1----:R-:W-:-:S04]  /*03c0*/  UIADD3 UR4, UP0, UPT, UR4, 0x8, URZ ;  /* 0x0000000804047890 */ /* 0x002fc8000ff1e0ff */
[----:B------:R-:W-:-:S12]  /*03d0*/  UIADD3.X UR5, UPT, UPT, URZ, UR5, URZ, UP0, !UPT ;  /* 0x00000005ff057290 */ /* 0x000fd800087fe4ff */
.L_x_3:
[----:B------:R-:W-:Y:S01]  /*03e0*/  MOV R8, UR4 ;  /* 0x0000000400087c02 */ /* 0x000fe20008000f00 */
[----:B------:R-:W-:Y:S01]  /*03f0*/  IMAD.U32 R9, RZ, RZ, UR5 ;  /* 0x00000005ff097e24 */ /* 0x000fe2000f8e00ff */
[----:B0-----:R-:W3:Y:S03]  /*0400*/  LDG.E R10, desc[UR6][R4.64] ;  /* 0x00000006040a7981 */ /* 0x001ee6000c1e1900 */
[----:B------:R-:W-:-:S05]  /*0410*/  IMAD.WIDE R8, R2, 0x4, R8 ;  /* 0x0000000402087825 */ /* 0x000fca00078e0208 */
[----:B------:R-:W2:Y:S02]  /*0420*/  LDG.E R21, desc[UR6][R8.64+-0x8] ;  /* 0xfffff80608157981 */ /* 0x000ea4000c1e1900 */
[----:B--2---:R-:W-:-:S05]  /*0430*/  IMAD.WIDE R16, R21, 0x4, R6 ;  /* 0x0000000415107825 */ /* 0x004fca00078e0206 */
[----:B------:R-:W2:Y:S01]  /*0440*/  LDG.E R11, desc[UR6][R16.64] ;  /* 0x00000006100b7981 */ /* 0x000ea2000c1e1900 */
[----:B---3--:R-:W-:-:S04]  /*0450*/  IADD3 R20, PT, PT, R10, 0x1, RZ ;  /* 0x000000010a147810 */ /* 0x008fc80007ffe0ff */
[----:B--2---:R-:W-:-:S13]  /*0460*/  ISETP.GT.AND P0, PT, R11, R20, PT ;  /* 0x000000140b00720c */ /* 0x004fda0003f04270 */
[----:B------:R-:W0:Y:S01]  /*0470*/  @P0 LDC.64 R12, c[0x0][0x3a8] ;  /* 0x0000ea00ff0c0b82 */ /* 0x000e220000000a00 */
[----:B------:R1:W-:Y:S07]  /*0480*/  @P0 STG.E desc[UR6][R16.64], R20 ;  /* 0x0000001410000986 */ /* 0x0003ee000c101906 */
[----:B------:R-:W2:Y:S01]  /*0490*/  @P0 LDC.64 R14, c[0x0][0x3b0] ;  /* 0x0000ec00ff0e0b82 */ /* 0x000ea20000000a00 */
[----:B0-----:R-:W-:-:S05]  /*04a0*/  @P0 IMAD.WIDE R12, R21, 0x4, R12 ;  /* 0x00000004150c0825 */ /* 0x001fca00078e020c */
[----:B------:R0:W-:Y:S04]  /*04b0*/  @P0 STG.E desc[UR6][R12.64], R0 ;  /* 0x000000000c000986 */ /* 0x0001e8000c101906 */
[----:B------:R-:W3:Y:S01]  /*04c0*/  @P0 LDG.E R11, desc[UR6][R4.64] ;  /* 0x00000006040b0981 */ /* 0x000ee2000c1e1900 */
[----:B------:R-:W4:Y:S01]  /*04d0*/  @P0 LDC.64 R18, c[0x0][0x3b8] ;  /* 0x0000ee00ff120b82 */ /* 0x000f220000000a00 */
[----:B--2---:R-:W-:-:S04]  /*04e0*/  @P0 IMAD.WIDE R14, R21, 0x4, R14 ;  /* 0x00000004150e0825 */ /* 0x004fc800078e020e */
[----:B------:R-:W-:Y:S01]  /*04f0*/  @P0 IMAD.MOV.U32 R25, RZ, RZ, 0x1 ;  /* 0x00000001ff190424 */ /* 0x000fe200078e00ff */
[----:B---3--:R-:W-:-:S05]  /*0500*/  @P0 IADD3 R11, PT, PT, R11, 0x1, RZ ;  /* 0x000000010b0b0810 */ /* 0x008fca0007ffe0ff */
[----:B------:R2:W-:Y:S04]  /*0510*/  @P0 STG.E desc[UR6][R14.64], R11 ;  /* 0x0000000b0e000986 */ /* 0x0005e8000c101906 */
[----:B----4-:R3:W-:Y:S04]  /*0520*/  @P0 STG.E desc[UR6][R18.64], R25 ;  /* 0x0000001912000986 */ /* 0x0107e8000c101906 */
[----:B------:R-:W1:Y:S04]  /*0530*/  LDG.E R21, desc[UR6][R8.64+-0x4] ;  /* 0xfffffc0608157981 */ /* 0x000e68000c1e1900 */
[----:B------:R-:W4:Y:S01]  /*0540*/  @P0 LDG.E R10, desc[UR6][R4.64] ;  /* 0x00000006040a0981 */ /* 0x000f22000c1e1900 */
[----:B-1----:R-:W-:-:S05]  /*0550*/  IMAD.WIDE R16, R21, 0x4, R6 ;  /* 0x0000000415107825 */ /* 0x002fca00078e0206 */
[----:B0-----:R-:W5:Y:S01]  /*0560*/  LDG.E R12, desc[UR6][R16.64] ;  /* 0x00000006100c7981 */ /* 0x001f62000c1e1900 */
[----:B----4-:R-:W-:-:S04]  /*0570*/  IADD3 R23, PT, PT, R10, 0x1, RZ ;  /* 0x000000010a177810 */ /* 0x010fc80007ffe0ff */
[----:B-----5:R-:W-:-:S13]  /*0580*/  ISETP.GT.AND P0, PT, R12, R23, PT ;  /* 0x000000170c00720c */ /* 0x020fda0003f04270 */
[----:B------:R-:W0:Y:S01]  /*0590*/  @P0 LDC.64 R12, c[0x0][0x3a8] ;  /* 0x0000ea00ff0c0b82 */ /* 0x000e220000000a00 */
[----:B------:R1:W-:Y:S07]  /*05a0*/  @P0 STG.E desc[UR6][R16.64], R23 ;  /* 0x0000001710000986 */ /* 0x0003ee000c101906 */
[----:B--2---:R-:W2:Y:S01]  /*05b0*/  @P0 LDC.64 R14, c[0x0][0x3b0] ;  /* 0x0000ec00ff0e0b82 */ /* 0x004ea20000000a00 */
[----:B0-----:R-:W-:-:S05]  /*05c0*/  @P0 IMAD.WIDE R12, R21, 0x4, R12 ;  /* 0x00000004150c0825 */ /* 0x001fca00078e020c */
[----:B------:R0:W-:Y:S04]  /*05d0*/  @P0 STG.E desc[UR6][R12.64], R0 ;  /* 0x000000000c000986 */ /* 0x0001e8000c101906 */
[----:B------:R-:W4:Y:S01]  /*05e0*/  @P0 LDG.E R11, desc[UR6][R4.64] ;  /* 0x00000006040b0981 */ /* 0x000f22000c1e1900 */
[----:B---3--:R-:W3:Y:S01]  /*05f0*/  @P0 LDC.64 R18, c[0x0][0x3b8] ;  /* 0x0000ee00ff120b82 */ /* 0x008ee20000000a00 */
[----:B--2---:R-:W-:-:S04]  /*0600*/  @P0 IMAD.WIDE R14, R21, 0x4, R14 ;  /* 0x00000004150e0825 */ /* 0x004fc800078e020e */
[----:B------:R-:W-:Y:S01]  /*0610*/  @P0 IMAD.MOV.U32 R25, RZ, RZ, 0x1 ;  /* 0x00000001ff190424 */ /* 0x000fe200078e00ff */
[----:B----4-:R-:W-:-:S05]  /*0620*/  @P0 IADD3 R11, PT, PT, R11, 0x1, RZ ;  /* 0x000000010b0b0810 */ /* 0x010fca0007ffe0ff */
[----:B------:R2:W-:Y:S04]  /*0630*/  @P0 STG.E desc[UR6][R14.64], R11 ;  /* 0x0000000b0e000986 */ /* 0x0005e8000c101906 */
[----:B---3--:R3:W-:Y:S04]  /*0640*/  @P0 STG.E desc[UR6][R18.64], R25 ;  /* 0x0000001912000986 */ /* 0x0087e8000c101906 */
        /* <DEDUP_REMOVED lines=10> */
[----:B------:R-:W-:Y:S04]  /*06f0*/  @P0 STG.E desc[UR6][R12.64], R0 ;  /* 0x000000000c000986 */ /* 0x000fe8000c101906 */
[----:B------:R-:W4:Y:S01]  /*0700*/  @P0 LDG.E R11, desc[UR6][R4.64] ;  /* 0x00000006040b0981 */ /* 0x000f22000c1e1900 */
[----:B---3--:R-:W0:Y:S01]  /*0710*/  @P0 LDC.64 R18, c[0x0][0x3b8] ;  /* 0x0000ee00ff120b82 */ /* 0x008e220000000a00 */
[----:B--2---:R-:W-:-:S04]  /*0720*/  @P0 IMAD.WIDE R14, R21, 0x4, R14 ;  /* 0x00000004150e0825 */ /* 0x004fc800078e020e */
[----:B------:R-:W-:Y:S01]  /*0730*/  @P0 IMAD.MOV.U32 R25, RZ, RZ, 0x1 ;  /* 0x00000001ff190424 */ /* 0x000fe200078e00ff */
[----:B----4-:R-:W-:-:S05]  /*0740*/  @P0 IADD3 R21, PT, PT, R11, 0x1, RZ ;  /* 0x000000010b150810 */ /* 0x010fca0007ffe0ff */
[----:B------:R2:W-:Y:S04]  /*0750*/  @P0 STG.E desc[UR6][R14.64], R21 ;  /* 0x000000150e000986 */ /* 0x0005e8000c101906 */
[----:B0-----:R0:W-:Y:S04]  /*0760*/  @P0 STG.E desc[UR6][R18.64], R25 ;  /* 0x0000001912000986 */ /* 0x0011e8000c101906 */
[----:B------:R-:W1:Y:S04]  /*0770*/  LDG.E R23, desc[UR6][R8.64+0x4] ;  /* 0x0000040608177981 */ /* 0x000e68000c1e1900 */
[----:B------:R-:W3:Y:S01]  /*0780*/  @P0 LDG.E R10, desc[UR6][R4.64] ;  /* 0x00000006040a0981 */ /* 0x000ee2000c1e1900 */
[----:B-1----:R-:W-:-:S05]  /*0790*/  IMAD.WIDE R16, R23, 0x4, R6 ;  /* 0x0000000417107825 */ /* 0x002fca00078e0206 */
[----:B------:R-:W4:Y:S01]  /*07a0*/  LDG.E R11, desc[UR6][R16.64] ;  /* 0x00000006100b7981 */ /* 0x000f22000c1e1900 */
[----:B---3--:R-:W-:-:S04]  /*07b0*/  IADD3 R20, PT, PT, R10, 0x1, RZ ;  /* 0x000000010a147810 */ /* 0x008fc80007ffe0ff */
[----:B----4-:R-:W-:-:S13]  /*07c0*/  ISETP.GT.AND P0, PT, R11, R20, PT ;  /* 0x000000140b00720c */ /* 0x010fda0003f04270 */
[----:B------:R-:W1:Y:S01]  /*07d0*/  @P0 LDC.64 R10, c[0x0][0x3a8] ;  /* 0x0000ea00ff0a0b82 */ /* 0x000e620000000a00 */
[----:B------:R3:W-:Y:S07]  /*07e0*/  @P0 STG.E desc[UR6][R16.64], R20 ;  /* 0x0000001410000986 */ /* 0x0007ee000c101906 */
[----:B------:R-:W4:Y:S01]  /*07f0*/  @P0 LDC.64 R8, c[0x0][0x3b0] ;  /* 0x0000ec00ff080b82 */ /* 0x000f220000000a00 */
[----:B-1----:R-:W-:-:S05]  /*0800*/  @P0 IMAD.WIDE R10, R23, 0x4, R10 ;  /* 0x00000004170a0825 */ /* 0x002fca00078e020a */
[----:B------:R3:W-:Y:S04]  /*0810*/  @P0 STG.E desc[UR6][R10.64], R0 ;  /* 0x000000000a000986 */ /* 0x0007e8000c101906 */
[----:B--2---:R-:W2:Y:S01]  /*0820*/  @P0 LDG.E R14, desc[UR6][R4.64] ;  /* 0x00000006040e0981 */ /* 0x004ea2000c1e1900 */
[----:B------:R-:W1:Y:S01]  /*0830*/  @P0 LDC.64 R12, c[0x0][0x3b8] ;  /* 0x0000ee00ff0c0b82 */ /* 0x000e620000000a00 */
[----:B----4-:R-:W-:Y:S01]  /*0840*/  @P0 IMAD.WIDE R8, R23, 0x4, R8 ;  /* 0x0000000417080825 */ /* 0x010fe200078e0208 */
[----:B------:R-:W-:-:S03]  /*0850*/  IADD3 R3, PT, PT, R3, 0x4, RZ ;  /* 0x0000000403037810 */ /* 0x000fc60007ffe0ff */
[----:B0-----:R-:W-:Y:S01]  /*0860*/  @P0 IMAD.MOV.U32 R19, RZ, RZ, 0x1 ;  /* 0x00000001ff130424 */ /* 0x001fe200078e00ff */
[----:B------:R-:W-:Y:S02]  /*0870*/  IADD3 R2, PT, PT, R2, 0x4, RZ ;  /* 0x0000000402027810 */ /* 0x000fe40007ffe0ff */
[----:B--2---:R-:W-:-:S05]  /*0880*/  @P0 IADD3 R15, PT, PT, R14, 0x1, RZ ;  /* 0x000000010e0f0810 */ /* 0x004fca0007ffe0ff */
[----:B------:R3:W-:Y:S04]  /*0890*/  @P0 STG.E desc[UR6][R8.64], R15 ;  /* 0x0000000f08000986 */ /* 0x0007e8000c101906 */
[----:B-1----:R3:W-:Y:S01]  /*08a0*/  @P0 STG.E desc[UR6][R12.64], R19 ;  /* 0x000000130c000986 */ /* 0x0027e2000c101906 */
[----:B------:R-:W-:-:S13]  /*08b0*/  ISETP.NE.AND P0, PT, R3, RZ, PT ;  /* 0x000000ff0300720c */ /* 0x000fda0003f05270 */
[----:B---3--:R-:W-:Y:S05]  /*08c0*/  @P0 BRA `(.L_x_3) ;  /* 0xfffffff800c40947 */ /* 0x008fea000383ffff */
[----:B------:R-:W-:Y:S05]  /*08d0*/  EXIT ;  /* 0x000000000000794d */ /* 0x000fea0003800000 */
.L_x_4:
[----:B------:R-:W-:-:S00]  /*08e0*/  BRA `(.L_x_4) ;  /* 0xfffffffc00fc7947 */ /* 0x000fc0000383ffff */
[----:B------:R-:W-:-:S00]  /*08f0*/  NOP ;  /* 0x0000000000007918 */ /* 0x000fc00000000000 */
        /* <DEDUP_REMOVED lines=8> */
.L_x_5:


//--------------------- .nv.shared.reserved.0     --------------------------
	.section	.nv.shared.reserved.0,"aw",@nobits
	.weak		__nv_reservedSMEM_offset_0_alias
	.size		__nv_reservedSMEM_offset_0_alias, 0, 64
	.other		__nv_reservedSMEM_offset_0_alias,@"STO_CUDA_RESERVED_SHARED STV_DEFAULT"
__nv_reservedSMEM_offset_0_alias:
	.zero		0
	.zero		64


//--------------------- .nv.constant0._Z10BFS_KERNELiPiS_S_S_S_S_S_ --------------------------
	.section	.nv.constant0._Z10BFS_KERNELiPiS_S_S_S_S_S_,"a",@progbits
	.sectionflags	@""
	.align	4
.nv.constant0._Z10BFS_KERNELiPiS_S_S_S_S_S_:
	.zero		960


//--------------------- SYMBOLS --------------------------

	.type		.nv.reservedSmem.offset0,@object
	.size		.nv.reservedSmem.offset0,0x4
